//
// Generated by NVIDIA NVVM Compiler
//
// Compiler Build ID: CL-36424714
// Cuda compilation tools, release 13.0, V13.0.88
// Based on NVVM 20.0.0
//

.version 9.0
.target sm_100
.address_size 64

	// .globl	_Z14hello_from_gpuv
.extern .func  (.param .b32 func_retval0) vprintf
(
	.param .b64 vprintf_param_0,
	.param .b64 vprintf_param_1
)
;
.global .align 1 .b8 $str[24] = {84, 104, 105, 115, 32, 105, 115, 32, 104, 101, 108, 108, 111, 32, 102, 114, 111, 109, 32, 71, 80, 85, 10};

.visible .entry _Z14hello_from_gpuv()
{
	.reg .b32 	%r<3>;
	.reg .b64 	%rd<3>;

	mov.u64 	%rd1, $str;
	cvta.global.u64 	%rd2, %rd1;
	{ // callseq 0, 0
	.param .b64 param0;
	st.param.b64 	[param0], %rd2;
	.param .b64 param1;
	st.param.b64 	[param1], 0;
	.param .b32 retval0;
	call.uni (retval0), 
	vprintf, 
	(
	param0, 
	param1
	);
	ld.param.b32 	%r1, [retval0];
	} // callseq 0
	ret;

}


// ===== COMPILED SASS (sm_100) =====

	.target	sm_100

	.elftype	@"ET_EXEC"


//--------------------- .note.nv.tkinfo           --------------------------
	.section	.note.nv.tkinfo,"",@"SHT_NOTE"
	.sectionflags	@"SHF_NOTE_NV_TKINFO"
	.tkinfo
        /*0018*/ 	.word	0x00000002
        /*0030*/ 	.string	""
        /*0030*/ 	.string	"ptxas"
        /*0030*/ 	.string	"Cuda compilation tools, release 13.0, V13.0.88"
        /*0030*/ 	.string	"Build cuda_13.0.r13.0/compiler.36424714_0"
        /*0030*/ 	.string	"-arch sm_100 -m 64 "



//--------------------- .note.nv.cuinfo           --------------------------
	.section	.note.nv.cuinfo,"",@"SHT_NOTE"
	.sectionflags	@"SHF_NOTE_NV_CUINFO"
        /*0018*/ 	.short	0x0002
        /*001a*/ 	.short	0x0064
        /*001c*/ 	.short	0x0082
	.zero		2


//--------------------- .nv.info                  --------------------------
	.section	.nv.info,"",@"SHT_CUDA_INFO"
	.align	4


	//----- nvinfo : EIATTR_REGCOUNT
	.align		4
        /*0000*/ 	.byte	0x04, 0x2f
        /*0002*/ 	.short	(.L_2 - .L_1)
	.align		4
.L_1:
        /*0004*/ 	.word	index@(_Z14hello_from_gpuv)
        /*0008*/ 	.word	0x00000018


	//----- nvinfo : EIATTR_FRAME_SIZE
	.align		4
.L_2:
        /*000c*/ 	.byte	0x04, 0x11
        /*000e*/ 	.short	(.L_4 - .L_3)
	.align		4
.L_3:
        /*0010*/ 	.word	index@(_Z14hello_from_gpuv)
        /*0014*/ 	.word	0x00000000


	//----- nvinfo : EIATTR_MIN_STACK_SIZE
	.align		4
.L_4:
        /*0018*/ 	.byte	0x04, 0x12
        /*001a*/ 	.short	(.L_6 - .L_5)
	.align		4
.L_5:
        /*001c*/ 	.word	index@(_Z14hello_from_gpuv)
        /*0020*/ 	.word	0x00000000
.L_6:


//--------------------- .nv.compat                --------------------------
	.section	.nv.compat,"",@"SHT_CUDA_COMPAT_INFO"
	.align	4
        /*0000*/ 	.byte	0x02, 0x09, 0x00, 0x00, 0x02, 0x02, 0x01, 0x00, 0x02, 0x05, 0x05, 0x00, 0x03, 0x07, 0x01, 0x01
        /*0010*/ 	.byte	0x02, 0x03, 0x00, 0x00, 0x02, 0x06, 0x01, 0x00, 0x04, 0x0b, 0x08, 0x00, 0x09, 0x00, 0x00, 0x00
        /*0020*/ 	.byte	0x00, 0x00, 0x00, 0x00


//--------------------- .nv.info._Z14hello_from_gpuv --------------------------
	.section	.nv.info._Z14hello_from_gpuv,"",@"SHT_CUDA_INFO"
	.sectionflags	@""
	.align	4


	//----- nvinfo : EIATTR_CUDA_API_VERSION
	.align		4
        /*0000*/ 	.byte	0x04, 0x37
        /*0002*/ 	.short	(.L_8 - .L_7)
.L_7:
        /*0004*/ 	.word	0x00000082


	//----- nvinfo : EIATTR_SPARSE_MMA_MASK
	.align		4
.L_8:
        /*0008*/ 	.byte	0x03, 0x50
        /*000a*/ 	.short	0x0000


	//----- nvinfo : EIATTR_MAXREG_COUNT
	.align		4
        /*000c*/ 	.byte	0x03, 0x1b
        /*000e*/ 	.short	0x00ff


	//----- nvinfo : EIATTR_EXTERNS
	.align		4
        /*0010*/ 	.byte	0x04, 0x0f
        /*0012*/ 	.short	(.L_10 - .L_9)


	//   ....[0]....
	.align		4
.L_9:
        /*0014*/ 	.word	index@(vprintf)


	//----- nvinfo : EIATTR_MERCURY_ISA_VERSION
	.align		4
.L_10:
        /*0018*/ 	.byte	0x03, 0x5f
        /*001a*/ 	.short	0x0101


	//----- nvinfo : EIATTR_VRC_CTA_INIT_COUNT
	.align		4
        /*001c*/ 	.byte	0x02, 0x4a
	.zero		1
	.zero		1


	//----- nvinfo : EIATTR_SYSCALL_OFFSETS
	.align		4
        /*0020*/ 	.byte	0x04, 0x46
        /*0022*/ 	.short	(.L_12 - .L_11)


	//   ....[0]....
.L_11:
        /*0024*/ 	.word	0x00000080


	//----- nvinfo : EIATTR_EXIT_INSTR_OFFSETS
	.align		4
.L_12:
        /*0028*/ 	.byte	0x04, 0x1c
        /*002a*/ 	.short	(.L_14 - .L_13)


	//   ....[0]....
.L_13:
        /*002c*/ 	.word	0x00000090


	//----- nvinfo : EIATTR_SW_WAR
	.align		4
.L_14:
        /*0030*/ 	.byte	0x04, 0x36
        /*0032*/ 	.short	(.L_16 - .L_15)
.L_15:
        /*0034*/ 	.word	0x00000008
.L_16:


//--------------------- .nv.callgraph             --------------------------
	.section	.nv.callgraph,"",@"SHT_CUDA_CALLGRAPH"
	.align	4
	.sectionentsize	8
	.align		4
        /*0000*/ 	.word	0x00000000
	.align		4
        /*0004*/ 	.word	0xffffffff
	.align		4
        /*0008*/ 	.word	index@(_Z14hello_from_gpuv)
	.align		4
        /*000c*/ 	.word	index@(vprintf)
	.align		4
        /*0010*/ 	.word	0x00000000
	.align		4
        /*0014*/ 	.word	0xfffffffe
	.align		4
        /*0018*/ 	.word	0x00000000
	.align		4
        /*001c*/ 	.word	0xfffffffd
	.align		4
        /*0020*/ 	.word	0x00000000
	.align		4
        /*0024*/ 	.word	0xfffffffc


//--------------------- .nv.constant4             --------------------------
	.section	.nv.constant4,"a",@progbits
	.align	8
	.align		8
.nv.constant4:
        /*0000*/ 	.dword	vprintf
	.align		8
        /*0008*/ 	.dword	$str


//--------------------- .text._Z14hello_from_gpuv --------------------------
	.section	.text._Z14hello_from_gpuv,"ax",@progbits
	.align	128
        .global         _Z14hello_from_gpuv
        .type           _Z14hello_from_gpuv,@function
        .size           _Z14hello_from_gpuv,(.L_x_2 - _Z14hello_from_gpuv)
        .other          _Z14hello_from_gpuv,@"STO_CUDA_ENTRY STV_DEFAULT"
_Z14hello_from_gpuv:
.text._Z14hello_from_gpuv:
[----:B------:R-:W0:Y:S01]  /*0000*/  LDC R1, c[0x0][0x37c] ;  /* 0x0000df00ff017b82 */ /* 0x000e220000000800 */
[----:B------:R-:W-:Y:S01]  /*0010*/  MOV R0, 0x0 ;  /* 0x0000000000007802 */ /* 0x000fe20000000f00 */
[----:B------:R-:W1:Y:S01]  /*0020*/  LDCU.64 UR4, c[0x4][0x8] ;  /* 0x01000100ff0477ac */ /* 0x000e620008000a00 */
[----:B------:R-:W-:-:S05]  /*0030*/  CS2R R6, SRZ ;  /* 0x0000000000067805 */ /* 0x000fca000001ff00 */
[----:B------:R2:W3:Y:S01]  /*0040*/  LDC.64 R2, c[0x4][R0] ;  /* 0x0100000000027b82 */ /* 0x0004e20000000a00 */
[----:B-1----:R-:W-:Y:S02]  /*0050*/  IMAD.U32 R4, RZ, RZ, UR4 ;  /* 0x00000004ff047e24 */ /* 0x002fe4000f8e00ff */
[----:B--2---:R-:W-:-:S07]  /*0060*/  IMAD.U32 R5, RZ, RZ, UR5 ;  /* 0x00000005ff057e24 */ /* 0x004fce000f8e00ff */
[----:B------:R-:W-:-:S07]  /*0070*/  LEPC R20, `(.L_x_0) ;  /* 0x000000001014794e */ /* 0x000fce0000000000 */
[----:B0--3--:R-:W-:Y:S05]  /*0080*/  CALL.ABS.NOINC R2 ;  /* 0x0000000002007343 */ /* 0x009fea0003c00000 */
.L_x_0:
[----:B------:R-:W-:Y:S05]  /*0090*/  EXIT ;  /* 0x000000000000794d */ /* 0x000fea0003800000 */
.L_x_1:
[----:B------:R-:W-:-:S00]  /*00a0*/  BRA `(.L_x_1) ;  /* 0xfffffffc00fc7947 */ /* 0x000fc0000383ffff */
[----:B------:R-:W-:-:S00]  /*00b0*/  NOP ;  /* 0x0000000000007918 */ /* 0x000fc00000000000 */
        /* <DEDUP_REMOVED lines=12> */
.L_x_2:


//--------------------- .nv.global.init           --------------------------
	.section	.nv.global.init,"aw",@progbits
.nv.global.init:
	.type		$str,@object
	.size		$str,(.L_0 - $str)
$str:
        /*0000*/ 	.byte	0x54, 0x68, 0x69, 0x73, 0x20, 0x69, 0x73, 0x20, 0x68, 0x65, 0x6c, 0x6c, 0x6f, 0x20, 0x66, 0x72
        /*0010*/ 	.byte	0x6f, 0x6d, 0x20, 0x47, 0x50, 0x55, 0x0a, 0x00
.L_0:


//--------------------- .nv.shared.reserved.0     --------------------------
	.section	.nv.shared.reserved.0,"aw",@nobits
	.weak		__nv_reservedSMEM_offset_0_alias
	.size		__nv_reservedSMEM_offset_0_alias, 0, 64
	.other		__nv_reservedSMEM_offset_0_alias,@"STO_CUDA_RESERVED_SHARED STV_DEFAULT"
__nv_reservedSMEM_offset_0_alias:
	.zero		0
	.zero		64


//--------------------- .nv.constant0._Z14hello_from_gpuv --------------------------
	.section	.nv.constant0._Z14hello_from_gpuv,"a",@progbits
	.sectionflags	@""
	.align	4
.nv.constant0._Z14hello_from_gpuv:
	.zero		896


//--------------------- SYMBOLS --------------------------

	.type		.nv.reservedSmem.offset0,@object
	.size		.nv.reservedSmem.offset0,0x4
	.type		vprintf,@function
